	.headerflags	@"EF_CUDA_TEXMODE_UNIFIED EF_CUDA_64BIT_ADDRESS EF_CUDA_ACCELERATORS EF_CUDA_SM90 EF_CUDA_VIRTUAL_SM(EF_CUDA_SM90)"
	.elftype	@"ET_EXEC"


//--------------------- .nv.info                  --------------------------
	.section	.nv.info,"",@"SHT_CUDA_INFO"
	.align	4


	//----- nvinfo : EIATTR_REGCOUNT
	.align		4
        /*0000*/ 	.byte	0x04, 0x2f
        /*0002*/ 	.short	(.L_1 - .L_0)
	.align		4
.L_0:
        /*0004*/ 	.word	index@(triton_per_fused__to_copy_add_bitwise_and_gt_le_mean_mul_pow_sub_0)
        /*0008*/ 	.word	0x00000013


	//----- nvinfo : EIATTR_MIN_STACK_SIZE
	.align		4
.L_1:
        /*000c*/ 	.byte	0x04, 0x12
        /*000e*/ 	.short	(.L_3 - .L_2)
	.align		4
.L_2:
        /*0010*/ 	.word	index@(triton_per_fused__to_copy_add_bitwise_and_gt_le_mean_mul_pow_sub_0)
        /*0014*/ 	.word	0x00000000


	//----- nvinfo : EIATTR_FRAME_SIZE
	.align		4
.L_3:
        /*0018*/ 	.byte	0x04, 0x11
        /*001a*/ 	.short	(.L_5 - .L_4)
	.align		4
.L_4:
        /*001c*/ 	.word	index@(triton_per_fused__to_copy_add_bitwise_and_gt_le_mean_mul_pow_sub_0)
        /*0020*/ 	.word	0x00000000


	//----- nvinfo : EIATTR_MIN_STACK_SIZE
	.align		4
.L_5:
        /*0024*/ 	.byte	0x04, 0x12
        /*0026*/ 	.short	(.L_7 - .L_6)
	.align		4
.L_6:
        /*0028*/ 	.word	index@(triton_per_fused__to_copy_add_bitwise_and_gt_le_mean_mul_pow_sub_0)
        /*002c*/ 	.word	0x00000000
.L_7:


//--------------------- .nv.info.triton_per_fused__to_copy_add_bitwise_and_gt_le_mean_mul_pow_sub_0 --------------------------
	.section	.nv.info.triton_per_fused__to_copy_add_bitwise_and_gt_le_mean_mul_pow_sub_0,"",@"SHT_CUDA_INFO"
	.sectionflags	@""
	.align	4


	//----- nvinfo : EIATTR_CUDA_API_VERSION
	.align		4
        /*0000*/ 	.byte	0x04, 0x37
        /*0002*/ 	.short	(.L_9 - .L_8)
.L_8:
        /*0004*/ 	.word	0x0000007c


	//----- nvinfo : EIATTR_KPARAM_INFO
	.align		4
.L_9:
        /*0008*/ 	.byte	0x04, 0x17
        /*000a*/ 	.short	(.L_11 - .L_10)
.L_10:
        /*000c*/ 	.word	0x00000000
        /*0010*/ 	.short	0x0003
        /*0012*/ 	.short	0x0018
        /*0014*/ 	.byte	0x00, 0xf0, 0x11, 0x00


	//----- nvinfo : EIATTR_KPARAM_INFO
	.align		4
.L_11:
        /*0018*/ 	.byte	0x04, 0x17
        /*001a*/ 	.short	(.L_13 - .L_12)
.L_12:
        /*001c*/ 	.word	0x00000000
        /*0020*/ 	.short	0x0002
        /*0022*/ 	.short	0x0010
        /*0024*/ 	.byte	0x00, 0xf4, 0x21, 0x00


	//----- nvinfo : EIATTR_KPARAM_INFO
	.align		4
.L_13:
        /*0028*/ 	.byte	0x04, 0x17
        /*002a*/ 	.short	(.L_15 - .L_14)
.L_14:
        /*002c*/ 	.word	0x00000000
        /*0030*/ 	.short	0x0001
        /*0032*/ 	.short	0x0008
        /*0034*/ 	.byte	0x00, 0xf4, 0x21, 0x00


	//----- nvinfo : EIATTR_KPARAM_INFO
	.align		4
.L_15:
        /*0038*/ 	.byte	0x04, 0x17
        /*003a*/ 	.short	(.L_17 - .L_16)
.L_16:
        /*003c*/ 	.word	0x00000000
        /*0040*/ 	.short	0x0000
        /*0042*/ 	.short	0x0000
        /*0044*/ 	.byte	0x00, 0xf4, 0x21, 0x00


	//----- nvinfo : EIATTR_SPARSE_MMA_MASK
	.align		4
.L_17:
        /*0048*/ 	.byte	0x03, 0x50
        /*004a*/ 	.short	0x0000


	//----- nvinfo : EIATTR_MAXREG_COUNT
	.align		4
        /*004c*/ 	.byte	0x03, 0x1b
        /*004e*/ 	.short	0x00ff


	//----- nvinfo : EIATTR_COOP_GROUP_MASK_REGIDS
	.align		4
        /*0050*/ 	.byte	0x04, 0x29
        /*0052*/ 	.short	(.L_19 - .L_18)


	//   ....[0]....
.L_18:
        /*0054*/ 	.word	0xffffffff


	//   ....[1]....
        /*0058*/ 	.word	0xffffffff


	//   ....[2]....
        /*005c*/ 	.word	0xffffffff


	//   ....[3]....
        /*0060*/ 	.word	0xffffffff


	//   ....[4]....
        /*0064*/ 	.word	0xffffffff


	//   ....[5]....
        /*0068*/ 	.word	0xffffffff


	//----- nvinfo : EIATTR_COOP_GROUP_INSTR_OFFSETS
	.align		4
.L_19:
        /*006c*/ 	.byte	0x04, 0x28
        /*006e*/ 	.short	(.L_21 - .L_20)


	//   ....[0]....
.L_20:
        /*0070*/ 	.word	0x000004b0


	//   ....[1]....
        /*0074*/ 	.word	0x000004e0


	//   ....[2]....
        /*0078*/ 	.word	0x00000520


	//   ....[3]....
        /*007c*/ 	.word	0x00000540


	//   ....[4]....
        /*0080*/ 	.word	0x00000560


	//   ....[5]....
        /*0084*/ 	.word	0x000005d0


	//----- nvinfo : EIATTR_EXIT_INSTR_OFFSETS
	.align		4
.L_21:
        /*0088*/ 	.byte	0x04, 0x1c
        /*008a*/ 	.short	(.L_23 - .L_22)


	//   ....[0]....
.L_22:
        /*008c*/ 	.word	0x00000640


	//   ....[1]....
        /*0090*/ 	.word	0x00000690


	//----- nvinfo : EIATTR_REQNTID
	.align		4
.L_23:
        /*0094*/ 	.byte	0x04, 0x10
        /*0096*/ 	.short	(.L_25 - .L_24)
.L_24:
        /*0098*/ 	.word	0x00000040
        /*009c*/ 	.word	0x00000001
        /*00a0*/ 	.word	0x00000001


	//----- nvinfo : EIATTR_CBANK_PARAM_SIZE
	.align		4
.L_25:
        /*00a4*/ 	.byte	0x03, 0x19
        /*00a6*/ 	.short	0x001c


	//----- nvinfo : EIATTR_PARAM_CBANK
	.align		4
        /*00a8*/ 	.byte	0x04, 0x0a
        /*00aa*/ 	.short	(.L_27 - .L_26)
	.align		4
.L_26:
        /*00ac*/ 	.word	index@(.nv.constant0.triton_per_fused__to_copy_add_bitwise_and_gt_le_mean_mul_pow_sub_0)
        /*00b0*/ 	.short	0x0210
        /*00b2*/ 	.short	0x001c


	//----- nvinfo : EIATTR_SW_WAR
	.align		4
.L_27:
        /*00b4*/ 	.byte	0x04, 0x36
        /*00b6*/ 	.short	(.L_29 - .L_28)
.L_28:
        /*00b8*/ 	.word	0x00000008
.L_29:


//--------------------- .nv.callgraph             --------------------------
	.section	.nv.callgraph,"",@"SHT_CUDA_CALLGRAPH"
	.align	4
	.sectionentsize	8
	.align		4
        /*0000*/ 	.word	0x00000000
	.align		4
        /*0004*/ 	.word	0xffffffff
	.align		4
        /*0008*/ 	.word	0x00000000
	.align		4
        /*000c*/ 	.word	0xfffffffe
	.align		4
        /*0010*/ 	.word	0x00000000
	.align		4
        /*0014*/ 	.word	0xfffffffd
	.align		4
        /*0018*/ 	.word	0x00000000
	.align		4
        /*001c*/ 	.word	0xfffffffc


//--------------------- .text.triton_per_fused__to_copy_add_bitwise_and_gt_le_mean_mul_pow_sub_0 --------------------------
	.section	.text.triton_per_fused__to_copy_add_bitwise_and_gt_le_mean_mul_pow_sub_0,"ax",@progbits
	.sectionflags	@"SHF_BARRIERS=1"
	.align	128
        .global         triton_per_fused__to_copy_add_bitwise_and_gt_le_mean_mul_pow_sub_0
        .type           triton_per_fused__to_copy_add_bitwise_and_gt_le_mean_mul_pow_sub_0,@function
        .size           triton_per_fused__to_copy_add_bitwise_and_gt_le_mean_mul_pow_sub_0,(.L_x_1 - triton_per_fused__to_copy_add_bitwise_and_gt_le_mean_mul_pow_sub_0)
        .other          triton_per_fused__to_copy_add_bitwise_and_gt_le_mean_mul_pow_sub_0,@"STO_CUDA_ENTRY STV_DEFAULT"
triton_per_fused__to_copy_add_bitwise_and_gt_le_mean_mul_pow_sub_0:
.text.triton_per_fused__to_copy_add_bitwise_and_gt_le_mean_mul_pow_sub_0:
[----:B------:R-:W0:Y:S02]  /*0000*/  LDC R1, c[0x0][0x28] ;  /* 0x00000a00ff017b82 */ /* 0x000e240000000800 */
[----:B------:R-:W1:Y:S01]  /*0010*/  S2R R12, SR_TID.X ;  /* 0x00000000000c7919 */ /* 0x000e620000002100 */
[----:B------:R-:W2:Y:S01]  /*0020*/  LDC.64 R8, c[0x0][0x220] ;  /* 0x00008800ff087b82 */ /* 0x000ea20000000a00 */
[----:B------:R-:W-:-:S07]  /*0030*/  ULDC.64 UR6, c[0x0][0x208] ;  /* 0x0000820000067ab9 */ /* 0x000fce0000000a00 */
[----:B------:R-:W3:Y:S01]  /*0040*/  LDC.64 R4, c[0x0][0x218] ;  /* 0x00008600ff047b82 */ /* 0x000ee20000000a00 */
[----:B-1----:R-:W-:-:S05]  /*0050*/  IMAD.SHL.U32 R0, R12, 0x4, RZ ;  /* 0x000000040c007824 */ /* 0x002fca00078e00ff */
[----:B------:R-:W-:-:S05]  /*0060*/  LOP3.LUT R3, R0, 0xfc, RZ, 0xc0, !PT ;  /* 0x000000fc00037812 */ /* 0x000fca00078ec0ff */
[----:B--2---:R-:W-:-:S04]  /*0070*/  IMAD.WIDE.U32 R8, R3, 0x4, R8 ;  /* 0x0000000403087825 */ /* 0x004fc800078e0008 */
[----:B---3--:R-:W-:Y:S02]  /*0080*/  IMAD.WIDE.U32 R4, R3, 0x4, R4 ;  /* 0x0000000403047825 */ /* 0x008fe400078e0004 */
[----:B------:R-:W2:Y:S04]  /*0090*/  LDG.E.128 R8, desc[UR6][R8.64] ;  /* 0x0000000608087981 */ /* 0x000ea8000c1e1d00 */
[----:B------:R-:W3:Y:S01]  /*00a0*/  LDG.E.128 R4, desc[UR6][R4.64] ;  /* 0x0000000604047981 */ /* 0x000ee2000c1e1d00 */
[----:B------:R-:W1:Y:S01]  /*00b0*/  S2UR UR5, SR_CgaCtaId ;  /* 0x00000000000579c3 */ /* 0x000e620000008800 */
[----:B------:R-:W-:Y:S02]  /*00c0*/  UMOV UR4, 0x400 ;  /* 0x0000040000047882 */ /* 0x000fe40000000000 */
[----:B-1----:R-:W-:Y:S01]  /*00d0*/  UPRMT UR4, UR5, 0x654, UR4 ;  /* 0x0000065405047896 */ /* 0x002fe20008000004 */
[----:B--2---:R-:W-:-:S02]  /*00e0*/  FSETP.GT.AND P0, PT, R8, RZ, PT ;  /* 0x000000ff0800720b */ /* 0x004fc40003f04000 */
[----:B------:R-:W-:Y:S02]  /*00f0*/  FSETP.GTU.AND P4, PT, R8, RZ, PT ;  /* 0x000000ff0800720b */ /* 0x000fe40003f8c000 */
[----:B---3--:R-:W-:Y:S01]  /*0100*/  FSETP.LE.AND P3, PT, R4, 4, P0 ;  /* 0x408000000400780b */ /* 0x008fe20000763000 */
[----:B------:R-:W-:Y:S01]  /*0110*/  FADD R8, R5, 4 ;  /* 0x4080000005087421 */ /* 0x000fe20000000000 */
[C---:B------:R-:W-:Y:S01]  /*0120*/  FSETP.GTU.AND P0, PT, R10.reuse, RZ, PT ;  /* 0x000000ff0a00720b */ /* 0x040fe20003f0c000 */
[----:B------:R-:W-:Y:S01]  /*0130*/  FADD R3, R7, 4 ;  /* 0x4080000007037421 */ /* 0x000fe20000000000 */
[----:B------:R-:W-:Y:S01]  /*0140*/  FSETP.GT.AND P1, PT, R10, RZ, PT ;  /* 0x000000ff0a00720b */ /* 0x000fe20003f24000 */
[----:B------:R-:W-:Y:S01]  /*0150*/  FADD R10, R4, -4 ;  /* 0xc0800000040a7421 */ /* 0x000fe20000000000 */
[----:B------:R-:W-:Y:S01]  /*0160*/  SEL R13, RZ, 0x1, !P3 ;  /* 0x00000001ff0d7807 */ /* 0x000fe20005800000 */
[----:B------:R-:W-:Y:S01]  /*0170*/  FMUL R8, R8, R8 ;  /* 0x0000000808087220 */ /* 0x000fe20000400000 */
[C---:B------:R-:W-:Y:S01]  /*0180*/  FSETP.GTU.AND P5, PT, R9.reuse, RZ, PT ;  /* 0x000000ff0900720b */ /* 0x040fe20003fac000 */
[----:B------:R-:W-:Y:S01]  /*0190*/  FMUL R10, R10, R10 ;  /* 0x0000000a0a0a7220 */ /* 0x000fe20000400000 */
[----:B------:R-:W-:Y:S01]  /*01a0*/  FSETP.GT.AND P6, PT, R9, RZ, PT ;  /* 0x000000ff0900720b */ /* 0x000fe20003fc4000 */
[C---:B------:R-:W-:Y:S01]  /*01b0*/  FADD R9, R4.reuse, 4 ;  /* 0x4080000004097421 */ /* 0x040fe20000000000 */
[----:B------:R-:W-:Y:S01]  /*01c0*/  FSETP.GT.AND P3, PT, R11, RZ, PT ;  /* 0x000000ff0b00720b */ /* 0x000fe20003f64000 */
[----:B------:R-:W-:Y:S01]  /*01d0*/  FMUL R3, R3, R3 ;  /* 0x0000000303037220 */ /* 0x000fe20000400000 */
[----:B------:R-:W-:Y:S01]  /*01e0*/  FSETP.GT.AND P4, PT, R4, -4, !P4 ;  /* 0xc08000000400780b */ /* 0x000fe20006784000 */
[C---:B------:R-:W-:Y:S01]  /*01f0*/  FADD R4, R6.reuse, 4 ;  /* 0x4080000006047421 */ /* 0x040fe20000000000 */
[C---:B------:R-:W-:Y:S01]  /*0200*/  FSETP.GT.AND P0, PT, R6.reuse, -4, !P0 ;  /* 0xc08000000600780b */ /* 0x040fe20004704000 */
[----:B------:R-:W-:Y:S01]  /*0210*/  FMUL R9, R9, R9 ;  /* 0x0000000909097220 */ /* 0x000fe20000400000 */
[C---:B------:R-:W-:Y:S01]  /*0220*/  FSETP.LE.AND P1, PT, R6.reuse, 4, P1 ;  /* 0x408000000600780b */ /* 0x040fe20000f23000 */
[----:B------:R-:W-:Y:S01]  /*0230*/  FADD R6, R6, -4 ;  /* 0xc080000006067421 */ /* 0x000fe20000000000 */
[----:B------:R-:W-:Y:S01]  /*0240*/  FSETP.GTU.AND P2, PT, R11, RZ, PT ;  /* 0x000000ff0b00720b */ /* 0x000fe20003f4c000 */
[----:B------:R-:W-:Y:S01]  /*0250*/  FMUL R4, R4, R4 ;  /* 0x0000000404047220 */ /* 0x000fe20000400000 */
[----:B------:R-:W-:Y:S01]  /*0260*/  FSETP.LE.AND P6, PT, R5, 4, P6 ;  /* 0x408000000500780b */ /* 0x000fe200037c3000 */
[----:B------:R-:W-:Y:S01]  /*0270*/  FMUL R14, R6, R6 ;  /* 0x00000006060e7220 */ /* 0x000fe20000400000 */
[----:B------:R-:W-:-:S02]  /*0280*/  FSETP.LE.AND P3, PT, R7, 4, P3 ;  /* 0x408000000700780b */ /* 0x000fc40001f63000 */
[C---:B------:R-:W-:Y:S01]  /*0290*/  FSETP.GT.AND P5, PT, R5.reuse, -4, !P5 ;  /* 0xc08000000500780b */ /* 0x040fe20006fa4000 */
[----:B------:R-:W-:Y:S01]  /*02a0*/  FADD R5, R5, -4 ;  /* 0xc080000005057421 */ /* 0x000fe20000000000 */
[C---:B------:R-:W-:Y:S01]  /*02b0*/  FSETP.GT.AND P2, PT, R7.reuse, -4, !P2 ;  /* 0xc08000000700780b */ /* 0x040fe20005744000 */
[----:B------:R-:W-:Y:S01]  /*02c0*/  FADD R7, R7, -4 ;  /* 0xc080000007077421 */ /* 0x000fe20000000000 */
[----:B------:R-:W-:Y:S01]  /*02d0*/  SEL R6, RZ, 0x1, !P6 ;  /* 0x00000001ff067807 */ /* 0x000fe20007000000 */
[----:B------:R-:W-:Y:S01]  /*02e0*/  FMUL R5, R5, R5 ;  /* 0x0000000505057220 */ /* 0x000fe20000400000 */
[----:B------:R-:W-:Y:S01]  /*02f0*/  SEL R11, RZ, 0x1, !P3 ;  /* 0x00000001ff0b7807 */ /* 0x000fe20005800000 */
[----:B------:R-:W-:Y:S01]  /*0300*/  FMUL R7, R7, R7 ;  /* 0x0000000707077220 */ /* 0x000fe20000400000 */
[----:B------:R-:W-:Y:S02]  /*0310*/  I2FP.F32.U32 R6, R6 ;  /* 0x0000000600067245 */ /* 0x000fe40000201000 */
[----:B------:R-:W-:-:S02]  /*0320*/  I2FP.F32.U32 R16, R11 ;  /* 0x0000000b00107245 */ /* 0x000fc40000201000 */
[----:B------:R-:W-:Y:S01]  /*0330*/  I2FP.F32.U32 R13, R13 ;  /* 0x0000000d000d7245 */ /* 0x000fe20000201000 */
[----:B------:R-:W-:Y:S01]  /*0340*/  FMUL R11, R5, R6 ;  /* 0x00000006050b7220 */ /* 0x000fe20000400000 */
[----:B------:R-:W-:Y:S01]  /*0350*/  SEL R15, RZ, 0x1, !P1 ;  /* 0x00000001ff0f7807 */ /* 0x000fe20004800000 */
[----:B------:R-:W-:Y:S01]  /*0360*/  FMUL R16, R7, R16 ;  /* 0x0000001007107220 */ /* 0x000fe20000400000 */
[----:B------:R-:W-:Y:S01]  /*0370*/  SEL R5, RZ, 0x1, !P4 ;  /* 0x00000001ff057807 */ /* 0x000fe20006000000 */
[----:B------:R-:W-:Y:S01]  /*0380*/  FMUL R10, R10, R13 ;  /* 0x0000000d0a0a7220 */ /* 0x000fe20000400000 */
[----:B------:R-:W-:Y:S02]  /*0390*/  SEL R7, RZ, 0x1, !P5 ;  /* 0x00000001ff077807 */ /* 0x000fe40006800000 */
[----:B------:R-:W-:Y:S02]  /*03a0*/  I2FP.F32.U32 R15, R15 ;  /* 0x0000000f000f7245 */ /* 0x000fe40000201000 */
[----:B------:R-:W-:-:S02]  /*03b0*/  SEL R13, RZ, 0x1, !P0 ;  /* 0x00000001ff0d7807 */ /* 0x000fc40004000000 */
[----:B------:R-:W-:Y:S01]  /*03c0*/  I2FP.F32.U32 R6, R5 ;  /* 0x0000000500067245 */ /* 0x000fe20000201000 */
[----:B------:R-:W-:Y:S01]  /*03d0*/  FMUL R15, R14, R15 ;  /* 0x0000000f0e0f7220 */ /* 0x000fe20000400000 */
[----:B------:R-:W-:Y:S02]  /*03e0*/  I2FP.F32.U32 R7, R7 ;  /* 0x0000000700077245 */ /* 0x000fe40000201000 */
[----:B------:R-:W-:Y:S01]  /*03f0*/  I2FP.F32.U32 R13, R13 ;  /* 0x0000000d000d7245 */ /* 0x000fe20000201000 */
[----:B------:R-:W-:Y:S01]  /*0400*/  FFMA R6, R9, R6, R10 ;  /* 0x0000000609067223 */ /* 0x000fe2000000000a */
[----:B------:R-:W-:Y:S01]  /*0410*/  SEL R5, RZ, 0x1, !P2 ;  /* 0x00000001ff057807 */ /* 0x000fe20005000000 */
[----:B------:R-:W-:Y:S01]  /*0420*/  FFMA R7, R8, R7, R11 ;  /* 0x0000000708077223 */ /* 0x000fe2000000000b */
[----:B------:R-:W-:Y:S01]  /*0430*/  LOP3.LUT P0, RZ, R12, 0x1f, RZ, 0xc0, !PT ;  /* 0x0000001f0cff7812 */ /* 0x000fe2000780c0ff */
[----:B------:R-:W-:Y:S01]  /*0440*/  FFMA R13, R4, R13, R15 ;  /* 0x0000000d040d7223 */ /* 0x000fe2000000000f */
[----:B------:R-:W-:Y:S01]  /*0450*/  I2FP.F32.U32 R4, R5 ;  /* 0x0000000500047245 */ /* 0x000fe20000201000 */
[----:B------:R-:W-:Y:S01]  /*0460*/  FADD R6, R7, R6 ;  /* 0x0000000607067221 */ /* 0x000fe20000000000 */
[----:B------:R-:W-:-:S03]  /*0470*/  ISETP.GE.AND P1, PT, R12, 0x2, PT ;  /* 0x000000020c00780c */ /* 0x000fc60003f26270 */
[----:B------:R-:W-:Y:S01]  /*0480*/  FFMA R3, R3, R4, R16 ;  /* 0x0000000403037223 */ /* 0x000fe20000000010 */
[----:B------:R-:W-:-:S04]  /*0490*/  FADD R6, R13, R6 ;  /* 0x000000060d067221 */ /* 0x000fc80000000000 */
[----:B------:R-:W-:-:S05]  /*04a0*/  FADD R3, R3, R6 ;  /* 0x0000000603037221 */ /* 0x000fca0000000000 */
[----:B------:R-:W1:Y:S02]  /*04b0*/  SHFL.BFLY PT, R4, R3, 0x10, 0x1f ;  /* 0x0e001f0003047f89 */ /* 0x000e6400000e0000 */
[----:B-1----:R-:W-:Y:S01]  /*04c0*/  FADD R4, R3, R4 ;  /* 0x0000000403047221 */ /* 0x002fe20000000000 */
[----:B------:R-:W-:-:S04]  /*04d0*/  SHF.R.U32.HI R3, RZ, 0x3, R12 ;  /* 0x00000003ff037819 */ /* 0x000fc8000001160c */
[----:B------:R-:W1:Y:S01]  /*04e0*/  SHFL.BFLY PT, R5, R4, 0x8, 0x1f ;  /* 0x0d001f0004057f89 */ /* 0x000e6200000e0000 */
[----:B------:R-:W-:Y:S01]  /*04f0*/  LOP3.LUT R3, R3, 0x4, RZ, 0xc0, !PT ;  /* 0x0000000403037812 */ /* 0x000fe200078ec0ff */
[----:B-1----:R-:W-:Y:S01]  /*0500*/  FADD R5, R4, R5 ;  /* 0x0000000504057221 */ /* 0x002fe20000000000 */
[----:B------:R-:W-:-:S04]  /*0510*/  LOP3.LUT R4, R12, 0x1, RZ, 0xc0, !PT ;  /* 0x000000010c047812 */ /* 0x000fc800078ec0ff */
[----:B------:R-:W1:Y:S02]  /*0520*/  SHFL.BFLY PT, R6, R5, 0x4, 0x1f ;  /* 0x0c801f0005067f89 */ /* 0x000e6400000e0000 */
[----:B-1----:R-:W-:-:S05]  /*0530*/  FADD R6, R5, R6 ;  /* 0x0000000605067221 */ /* 0x002fca0000000000 */
[----:B------:R-:W1:Y:S02]  /*0540*/  SHFL.BFLY PT, R7, R6, 0x2, 0x1f ;  /* 0x0c401f0006077f89 */ /* 0x000e6400000e0000 */
[----:B-1----:R-:W-:-:S05]  /*0550*/  FADD R7, R6, R7 ;  /* 0x0000000706077221 */ /* 0x002fca0000000000 */
[----:B------:R-:W1:Y:S02]  /*0560*/  SHFL.BFLY PT, R8, R7, 0x1, 0x1f ;  /* 0x0c201f0007087f89 */ /* 0x000e6400000e0000 */
[----:B-1----:R-:W-:-:S05]  /*0570*/  FADD R8, R7, R8 ;  /* 0x0000000807087221 */ /* 0x002fca0000000000 */
[----:B------:R-:W-:Y:S01]  /*0580*/  @!P0 STS [R3+UR4], R8 ;  /* 0x0000000803008988 */ /* 0x000fe20008000804 */
[----:B------:R-:W-:Y:S01]  /*0590*/  BAR.SYNC.DEFER_BLOCKING 0x0 ;  /* 0x0000000000007b1d */ /* 0x000fe20000010000 */
[----:B------:R-:W-:-:S04]  /*05a0*/  ISETP.NE.U32.AND P0, PT, R4, 0x1, PT ;  /* 0x000000010400780c */ /* 0x000fc80003f05070 */
[----:B------:R-:W-:Y:S01]  /*05b0*/  ISETP.LT.AND P0, PT, R12, 0x2, P0 ;  /* 0x000000020c00780c */ /* 0x000fe20000701270 */
[----:B------:R-:W1:Y:S04]  /*05c0*/  @!P1 LDS R2, [R0+UR4] ;  /* 0x0000000400029984 */ /* 0x000e680008000800 */
[----:B-1----:R-:W1:Y:S02]  /*05d0*/  SHFL.BFLY PT, R5, R2, 0x1, 0x1f ;  /* 0x0c201f0002057f89 */ /* 0x002e6400000e0000 */
[----:B-1----:R-:W-:-:S06]  /*05e0*/  FADD R5, R2, R5 ;  /* 0x0000000502057221 */ /* 0x002fcc0000000000 */
[----:B------:R1:W-:Y:S01]  /*05f0*/  @P0 STS [R0+UR4], R5 ;  /* 0x0000000500000988 */ /* 0x0003e20008000804 */
[----:B------:R-:W-:Y:S01]  /*0600*/  BAR.SYNC.DEFER_BLOCKING 0x0 ;  /* 0x0000000000007b1d */ /* 0x000fe20000010000 */
[----:B------:R-:W-:-:S05]  /*0610*/  LOP3.LUT P0, RZ, R12, 0x3f, RZ, 0xc0, !PT ;  /* 0x0000003f0cff7812 */ /* 0x000fca000780c0ff */
[----:B------:R-:W2:Y:S02]  /*0620*/  LDS R4, [UR4] ;  /* 0x00000004ff047984 */ /* 0x000ea40008000800 */
[----:B------:R-:W-:Y:S06]  /*0630*/  BAR.SYNC.DEFER_BLOCKING 0x0 ;  /* 0x0000000000007b1d */ /* 0x000fec0000010000 */
[----:B-1----:R-:W-:Y:S05]  /*0640*/  @P0 EXIT ;  /* 0x000000000000094d */ /* 0x002fea0003800000 */
[----:B------:R-:W0:Y:S01]  /*0650*/  LDC.64 R2, c[0x0][0x210] ;  /* 0x00008400ff027b82 */ /* 0x000e220000000a00 */
[----:B--2---:R-:W-:-:S04]  /*0660*/  FADD R4, RZ, R4 ;  /* 0x00000004ff047221 */ /* 0x004fc80000000000 */
[----:B------:R-:W-:-:S05]  /*0670*/  FMUL R5, R4, 0.00390625 ;  /* 0x3b80000004057820 */ /* 0x000fca0000400000 */
[----:B0-----:R-:W-:Y:S01]  /*0680*/  STG.E desc[UR6][R2.64], R5 ;  /* 0x0000000502007986 */ /* 0x001fe2000c101906 */
[----:B------:R-:W-:Y:S05]  /*0690*/  EXIT ;  /* 0x000000000000794d */ /* 0x000fea0003800000 */
.L_x_0:
[----:B------:R-:W-:-:S00]  /*06a0*/  BRA `(.L_x_0) ;  /* 0xfffffffc00fc7947 */ /* 0x000fc0000383ffff */
[----:B------:R-:W-:-:S00]  /*06b0*/  NOP ;  /* 0x0000000000007918 */ /* 0x000fc00000000000 */
        /* <DEDUP_REMOVED lines=12> */
.L_x_1:


//--------------------- .nv.shared.triton_per_fused__to_copy_add_bitwise_and_gt_le_mean_mul_pow_sub_0 --------------------------
	.section	.nv.shared.triton_per_fused__to_copy_add_bitwise_and_gt_le_mean_mul_pow_sub_0,"aw",@nobits
	.sectionflags	@""
	.align	16
	.zero		1024


//--------------------- .nv.constant0.triton_per_fused__to_copy_add_bitwise_and_gt_le_mean_mul_pow_sub_0 --------------------------
	.section	.nv.constant0.triton_per_fused__to_copy_add_bitwise_and_gt_le_mean_mul_pow_sub_0,"a",@progbits
	.sectionflags	@""
	.align	4
.nv.constant0.triton_per_fused__to_copy_add_bitwise_and_gt_le_mean_mul_pow_sub_0:
	.zero		556
